//
// Generated by NVIDIA NVVM Compiler
//
// Compiler Build ID: CL-36424714
// Cuda compilation tools, release 13.0, V13.0.88
// Based on NVVM 20.0.0
//

.version 9.0
.target sm_100
.address_size 64

	// .globl	_Z47parallel_reduce_addition_interleaved_addressingPi
// _ZZ47parallel_reduce_addition_interleaved_addressingPiE10shared_arr has been demoted
// _ZZ30parallel_reduce_addition_naivePiE10shared_arr has been demoted
// _ZZ25parallel_reduce_max_naivePiE10shared_arr has been demoted

.visible .entry _Z47parallel_reduce_addition_interleaved_addressingPi(
	.param .u64 .ptr .align 1 _Z47parallel_reduce_addition_interleaved_addressingPi_param_0
)
{
	.reg .pred 	%p<5>;
	.reg .b32 	%r<24>;
	.reg .b64 	%rd<7>;
	// demoted variable
	.shared .align 4 .b8 _ZZ47parallel_reduce_addition_interleaved_addressingPiE10shared_arr[1024];
	ld.param.u64 	%rd2, [_Z47parallel_reduce_addition_interleaved_addressingPi_param_0];
	cvta.to.global.u64 	%rd1, %rd2;
	mov.u32 	%r1, %tid.x;
	mov.u32 	%r2, %ctaid.x;
	mov.u32 	%r3, %ntid.x;
	mad.lo.s32 	%r7, %r2, %r3, %r1;
	mul.wide.s32 	%rd3, %r7, 4;
	add.s64 	%rd4, %rd1, %rd3;
	ld.global.u32 	%r8, [%rd4];
	shl.b32 	%r9, %r1, 2;
	mov.u32 	%r10, _ZZ47parallel_reduce_addition_interleaved_addressingPiE10shared_arr;
	add.s32 	%r11, %r10, %r9;
	st.shared.u32 	[%r11], %r8;
	bar.sync 	0;
	setp.lt.u32 	%p1, %r3, 2;
	@%p1 bra 	$L__BB0_5;
	mov.b32 	%r23, 1;
$L__BB0_2:
	shl.b32 	%r5, %r23, 1;
	mul.lo.s32 	%r6, %r5, %r1;
	setp.ge.u32 	%p2, %r6, %r3;
	@%p2 bra 	$L__BB0_4;
	add.s32 	%r13, %r6, %r23;
	shl.b32 	%r14, %r13, 2;
	add.s32 	%r16, %r10, %r14;
	ld.shared.u32 	%r17, [%r16];
	shl.b32 	%r18, %r6, 2;
	add.s32 	%r19, %r10, %r18;
	ld.shared.u32 	%r20, [%r19];
	add.s32 	%r21, %r20, %r17;
	st.shared.u32 	[%r19], %r21;
$L__BB0_4:
	bar.sync 	0;
	setp.lt.u32 	%p3, %r5, %r3;
	mov.u32 	%r23, %r5;
	@%p3 bra 	$L__BB0_2;
$L__BB0_5:
	setp.ne.s32 	%p4, %r1, 0;
	@%p4 bra 	$L__BB0_7;
	ld.shared.u32 	%r22, [_ZZ47parallel_reduce_addition_interleaved_addressingPiE10shared_arr];
	mul.wide.u32 	%rd5, %r2, 4;
	add.s64 	%rd6, %rd1, %rd5;
	st.global.u32 	[%rd6], %r22;
$L__BB0_7:
	ret;

}
	// .globl	_Z30parallel_reduce_addition_naivePi
.visible .entry _Z30parallel_reduce_addition_naivePi(
	.param .u64 .ptr .align 1 _Z30parallel_reduce_addition_naivePi_param_0
)
{
	.reg .pred 	%p<5>;
	.reg .b32 	%r<21>;
	.reg .b64 	%rd<7>;
	// demoted variable
	.shared .align 4 .b8 _ZZ30parallel_reduce_addition_naivePiE10shared_arr[1024];
	ld.param.u64 	%rd2, [_Z30parallel_reduce_addition_naivePi_param_0];
	cvta.to.global.u64 	%rd1, %rd2;
	mov.u32 	%r1, %tid.x;
	mov.u32 	%r2, %ctaid.x;
	mov.u32 	%r3, %ntid.x;
	mad.lo.s32 	%r7, %r2, %r3, %r1;
	mul.wide.s32 	%rd3, %r7, 4;
	add.s64 	%rd4, %rd1, %rd3;
	ld.global.u32 	%r8, [%rd4];
	shl.b32 	%r9, %r1, 2;
	mov.u32 	%r10, _ZZ30parallel_reduce_addition_naivePiE10shared_arr;
	add.s32 	%r4, %r10, %r9;
	st.shared.u32 	[%r4], %r8;
	bar.sync 	0;
	setp.lt.u32 	%p1, %r3, 2;
	@%p1 bra 	$L__BB1_5;
	mov.b32 	%r20, 1;
$L__BB1_2:
	shl.b32 	%r6, %r20, 1;
	add.s32 	%r12, %r6, -1;
	and.b32  	%r13, %r12, %r1;
	setp.ne.s32 	%p2, %r13, 0;
	@%p2 bra 	$L__BB1_4;
	shl.b32 	%r14, %r20, 2;
	add.s32 	%r15, %r4, %r14;
	ld.shared.u32 	%r16, [%r15];
	ld.shared.u32 	%r17, [%r4];
	add.s32 	%r18, %r17, %r16;
	st.shared.u32 	[%r4], %r18;
$L__BB1_4:
	bar.sync 	0;
	setp.lt.u32 	%p3, %r6, %r3;
	mov.u32 	%r20, %r6;
	@%p3 bra 	$L__BB1_2;
$L__BB1_5:
	setp.ne.s32 	%p4, %r1, 0;
	@%p4 bra 	$L__BB1_7;
	ld.shared.u32 	%r19, [_ZZ30parallel_reduce_addition_naivePiE10shared_arr];
	mul.wide.u32 	%rd5, %r2, 4;
	add.s64 	%rd6, %rd1, %rd5;
	st.global.u32 	[%rd6], %r19;
$L__BB1_7:
	ret;

}
	// .globl	_Z25parallel_reduce_max_naivePi
.visible .entry _Z25parallel_reduce_max_naivePi(
	.param .u64 .ptr .align 1 _Z25parallel_reduce_max_naivePi_param_0
)
{
	.reg .pred 	%p<5>;
	.reg .b32 	%r<21>;
	.reg .b64 	%rd<7>;
	// demoted variable
	.shared .align 4 .b8 _ZZ25parallel_reduce_max_naivePiE10shared_arr[1024];
	ld.param.u64 	%rd2, [_Z25parallel_reduce_max_naivePi_param_0];
	cvta.to.global.u64 	%rd1, %rd2;
	mov.u32 	%r1, %tid.x;
	mov.u32 	%r2, %ctaid.x;
	mov.u32 	%r3, %ntid.x;
	mad.lo.s32 	%r7, %r2, %r3, %r1;
	mul.wide.s32 	%rd3, %r7, 4;
	add.s64 	%rd4, %rd1, %rd3;
	ld.global.u32 	%r8, [%rd4];
	shl.b32 	%r9, %r1, 2;
	mov.u32 	%r10, _ZZ25parallel_reduce_max_naivePiE10shared_arr;
	add.s32 	%r4, %r10, %r9;
	st.shared.u32 	[%r4], %r8;
	bar.sync 	0;
	setp.lt.u32 	%p1, %r3, 2;
	@%p1 bra 	$L__BB2_5;
	mov.b32 	%r20, 1;
$L__BB2_2:
	shl.b32 	%r6, %r20, 1;
	add.s32 	%r12, %r6, -1;
	and.b32  	%r13, %r12, %r1;
	setp.ne.s32 	%p2, %r13, 0;
	@%p2 bra 	$L__BB2_4;
	shl.b32 	%r14, %r20, 2;
	add.s32 	%r15, %r4, %r14;
	ld.shared.u32 	%r16, [%r15];
	ld.shared.u32 	%r17, [%r4];
	max.s32 	%r18, %r16, %r17;
	st.shared.u32 	[%r4], %r18;
$L__BB2_4:
	bar.sync 	0;
	setp.lt.u32 	%p3, %r6, %r3;
	mov.u32 	%r20, %r6;
	@%p3 bra 	$L__BB2_2;
$L__BB2_5:
	setp.ne.s32 	%p4, %r1, 0;
	@%p4 bra 	$L__BB2_7;
	ld.shared.u32 	%r19, [_ZZ25parallel_reduce_max_naivePiE10shared_arr];
	mul.wide.u32 	%rd5, %r2, 4;
	add.s64 	%rd6, %rd1, %rd5;
	st.global.u32 	[%rd6], %r19;
$L__BB2_7:
	ret;

}


// ===== COMPILED SASS (sm_100) =====

	.target	sm_100

	.elftype	@"ET_EXEC"


//--------------------- .note.nv.tkinfo           --------------------------
	.section	.note.nv.tkinfo,"",@"SHT_NOTE"
	.sectionflags	@"SHF_NOTE_NV_TKINFO"
	.tkinfo
        /*0018*/ 	.word	0x00000002
        /*0030*/ 	.string	""
        /*0030*/ 	.string	"ptxas"
        /*0030*/ 	.string	"Cuda compilation tools, release 13.0, V13.0.88"
        /*0030*/ 	.string	"Build cuda_13.0.r13.0/compiler.36424714_0"
        /*0030*/ 	.string	"-arch sm_100 -m 64 "



//--------------------- .note.nv.cuinfo           --------------------------
	.section	.note.nv.cuinfo,"",@"SHT_NOTE"
	.sectionflags	@"SHF_NOTE_NV_CUINFO"
        /*0018*/ 	.short	0x0002
        /*001a*/ 	.short	0x0064
        /*001c*/ 	.short	0x0082
	.zero		2


//--------------------- .nv.info                  --------------------------
	.section	.nv.info,"",@"SHT_CUDA_INFO"
	.align	4


	//----- nvinfo : EIATTR_REGCOUNT
	.align		4
        /*0000*/ 	.byte	0x04, 0x2f
        /*0002*/ 	.short	(.L_1 - .L_0)
	.align		4
.L_0:
        /*0004*/ 	.word	index@(_Z47parallel_reduce_addition_interleaved_addressingPi)
        /*0008*/ 	.word	0x0000000a


	//----- nvinfo : EIATTR_FRAME_SIZE
	.align		4
.L_1:
        /*000c*/ 	.byte	0x04, 0x11
        /*000e*/ 	.short	(.L_3 - .L_2)
	.align		4
.L_2:
        /*0010*/ 	.word	index@(_Z47parallel_reduce_addition_interleaved_addressingPi)
        /*0014*/ 	.word	0x00000000


	//----- nvinfo : EIATTR_REGCOUNT
	.align		4
.L_3:
        /*0018*/ 	.byte	0x04, 0x2f
        /*001a*/ 	.short	(.L_5 - .L_4)
	.align		4
.L_4:
        /*001c*/ 	.word	index@(_Z30parallel_reduce_addition_naivePi)
        /*0020*/ 	.word	0x0000000b


	//----- nvinfo : EIATTR_FRAME_SIZE
	.align		4
.L_5:
        /*0024*/ 	.byte	0x04, 0x11
        /*0026*/ 	.short	(.L_7 - .L_6)
	.align		4
.L_6:
        /*0028*/ 	.word	index@(_Z30parallel_reduce_addition_naivePi)
        /*002c*/ 	.word	0x00000000


	//----- nvinfo : EIATTR_REGCOUNT
	.align		4
.L_7:
        /*0030*/ 	.byte	0x04, 0x2f
        /*0032*/ 	.short	(.L_9 - .L_8)
	.align		4
.L_8:
        /*0034*/ 	.word	index@(_Z25parallel_reduce_max_naivePi)
        /*0038*/ 	.word	0x0000000b


	//----- nvinfo : EIATTR_FRAME_SIZE
	.align		4
.L_9:
        /*003c*/ 	.byte	0x04, 0x11
        /*003e*/ 	.short	(.L_11 - .L_10)
	.align		4
.L_10:
        /*0040*/ 	.word	index@(_Z25parallel_reduce_max_naivePi)
        /*0044*/ 	.word	0x00000000


	//----- nvinfo : EIATTR_MIN_STACK_SIZE
	.align		4
.L_11:
        /*0048*/ 	.byte	0x04, 0x12
        /*004a*/ 	.short	(.L_13 - .L_12)
	.align		4
.L_12:
        /*004c*/ 	.word	index@(_Z25parallel_reduce_max_naivePi)
        /*0050*/ 	.word	0x00000000


	//----- nvinfo : EIATTR_MIN_STACK_SIZE
	.align		4
.L_13:
        /*0054*/ 	.byte	0x04, 0x12
        /*0056*/ 	.short	(.L_15 - .L_14)
	.align		4
.L_14:
        /*0058*/ 	.word	index@(_Z30parallel_reduce_addition_naivePi)
        /*005c*/ 	.word	0x00000000


	//----- nvinfo : EIATTR_MIN_STACK_SIZE
	.align		4
.L_15:
        /*0060*/ 	.byte	0x04, 0x12
        /*0062*/ 	.short	(.L_17 - .L_16)
	.align		4
.L_16:
        /*0064*/ 	.word	index@(_Z47parallel_reduce_addition_interleaved_addressingPi)
        /*0068*/ 	.word	0x00000000
.L_17:


//--------------------- .nv.compat                --------------------------
	.section	.nv.compat,"",@"SHT_CUDA_COMPAT_INFO"
	.align	4
        /*0000*/ 	.byte	0x02, 0x09, 0x00, 0x00, 0x02, 0x02, 0x01, 0x00, 0x02, 0x05, 0x05, 0x00, 0x03, 0x07, 0x01, 0x01
        /*0010*/ 	.byte	0x02, 0x03, 0x00, 0x00, 0x02, 0x06, 0x01, 0x00, 0x04, 0x0b, 0x08, 0x00, 0x09, 0x00, 0x00, 0x00
        /*0020*/ 	.byte	0x00, 0x00, 0x00, 0x00


//--------------------- .nv.info._Z25parallel_reduce_max_naivePi --------------------------
	.section	.nv.info._Z25parallel_reduce_max_naivePi,"",@"SHT_CUDA_INFO"
	.sectionflags	@""
	.align	4


	//----- nvinfo : EIATTR_CUDA_API_VERSION
	.align		4
        /*0000*/ 	.byte	0x04, 0x37
        /*0002*/ 	.short	(.L_19 - .L_18)
.L_18:
        /*0004*/ 	.word	0x00000082


	//----- nvinfo : EIATTR_KPARAM_INFO
	.align		4
.L_19:
        /*0008*/ 	.byte	0x04, 0x17
        /*000a*/ 	.short	(.L_21 - .L_20)
.L_20:
        /*000c*/ 	.word	0x00000000
        /*0010*/ 	.short	0x0000
        /*0012*/ 	.short	0x0000
        /*0014*/ 	.byte	0x00, 0xf5, 0x21, 0x00


	//----- nvinfo : EIATTR_SPARSE_MMA_MASK
	.align		4
.L_21:
        /*0018*/ 	.byte	0x03, 0x50
        /*001a*/ 	.short	0x0000


	//----- nvinfo : EIATTR_MAXREG_COUNT
	.align		4
        /*001c*/ 	.byte	0x03, 0x1b
        /*001e*/ 	.short	0x00ff


	//----- nvinfo : EIATTR_NUM_BARRIERS
	.align		4
        /*0020*/ 	.byte	0x02, 0x4c
        /*0022*/ 	.byte	0x01
	.zero		1


	//----- nvinfo : EIATTR_MERCURY_ISA_VERSION
	.align		4
        /*0024*/ 	.byte	0x03, 0x5f
        /*0026*/ 	.short	0x0101


	//----- nvinfo : EIATTR_VRC_CTA_INIT_COUNT
	.align		4
        /*0028*/ 	.byte	0x02, 0x4a
	.zero		1
	.zero		1


	//----- nvinfo : EIATTR_EXIT_INSTR_OFFSETS
	.align		4
        /*002c*/ 	.byte	0x04, 0x1c
        /*002e*/ 	.short	(.L_23 - .L_22)


	//   ....[0]....
.L_22:
        /*0030*/ 	.word	0x000001f0


	//   ....[1]....
        /*0034*/ 	.word	0x00000270


	//----- nvinfo : EIATTR_CBANK_PARAM_SIZE
	.align		4
.L_23:
        /*0038*/ 	.byte	0x03, 0x19
        /*003a*/ 	.short	0x0008


	//----- nvinfo : EIATTR_PARAM_CBANK
	.align		4
        /*003c*/ 	.byte	0x04, 0x0a
        /*003e*/ 	.short	(.L_25 - .L_24)
	.align		4
.L_24:
        /*0040*/ 	.word	index@(.nv.constant0._Z25parallel_reduce_max_naivePi)
        /*0044*/ 	.short	0x0380
        /*0046*/ 	.short	0x0008


	//----- nvinfo : EIATTR_SW_WAR
	.align		4
.L_25:
        /*0048*/ 	.byte	0x04, 0x36
        /*004a*/ 	.short	(.L_27 - .L_26)
.L_26:
        /*004c*/ 	.word	0x00000008
.L_27:


//--------------------- .nv.info._Z30parallel_reduce_addition_naivePi --------------------------
	.section	.nv.info._Z30parallel_reduce_addition_naivePi,"",@"SHT_CUDA_INFO"
	.sectionflags	@""
	.align	4


	//----- nvinfo : EIATTR_CUDA_API_VERSION
	.align		4
        /*0000*/ 	.byte	0x04, 0x37
        /*0002*/ 	.short	(.L_29 - .L_28)
.L_28:
        /*0004*/ 	.word	0x00000082


	//----- nvinfo : EIATTR_KPARAM_INFO
	.align		4
.L_29:
        /*0008*/ 	.byte	0x04, 0x17
        /*000a*/ 	.short	(.L_31 - .L_30)
.L_30:
        /*000c*/ 	.word	0x00000000
        /*0010*/ 	.short	0x0000
        /*0012*/ 	.short	0x0000
        /*0014*/ 	.byte	0x00, 0xf5, 0x21, 0x00


	//----- nvinfo : EIATTR_SPARSE_MMA_MASK
	.align		4
.L_31:
        /*0018*/ 	.byte	0x03, 0x50
        /*001a*/ 	.short	0x0000


	//----- nvinfo : EIATTR_MAXREG_COUNT
	.align		4
        /*001c*/ 	.byte	0x03, 0x1b
        /*001e*/ 	.short	0x00ff


	//----- nvinfo : EIATTR_NUM_BARRIERS
	.align		4
        /*0020*/ 	.byte	0x02, 0x4c
        /*0022*/ 	.byte	0x01
	.zero		1


	//----- nvinfo : EIATTR_MERCURY_ISA_VERSION
	.align		4
        /*0024*/ 	.byte	0x03, 0x5f
        /*0026*/ 	.short	0x0101


	//----- nvinfo : EIATTR_VRC_CTA_INIT_COUNT
	.align		4
        /*0028*/ 	.byte	0x02, 0x4a
	.zero		1
	.zero		1


	//----- nvinfo : EIATTR_EXIT_INSTR_OFFSETS
	.align		4
        /*002c*/ 	.byte	0x04, 0x1c
        /*002e*/ 	.short	(.L_33 - .L_32)


	//   ....[0]....
.L_32:
        /*0030*/ 	.word	0x000001f0


	//   ....[1]....
        /*0034*/ 	.word	0x00000270


	//----- nvinfo : EIATTR_CBANK_PARAM_SIZE
	.align		4
.L_33:
        /*0038*/ 	.byte	0x03, 0x19
        /*003a*/ 	.short	0x0008


	//----- nvinfo : EIATTR_PARAM_CBANK
	.align		4
        /*003c*/ 	.byte	0x04, 0x0a
        /*003e*/ 	.short	(.L_35 - .L_34)
	.align		4
.L_34:
        /*0040*/ 	.word	index@(.nv.constant0._Z30parallel_reduce_addition_naivePi)
        /*0044*/ 	.short	0x0380
        /*0046*/ 	.short	0x0008


	//----- nvinfo : EIATTR_SW_WAR
	.align		4
.L_35:
        /*0048*/ 	.byte	0x04, 0x36
        /*004a*/ 	.short	(.L_37 - .L_36)
.L_36:
        /*004c*/ 	.word	0x00000008
.L_37:


//--------------------- .nv.info._Z47parallel_reduce_addition_interleaved_addressingPi --------------------------
	.section	.nv.info._Z47parallel_reduce_addition_interleaved_addressingPi,"",@"SHT_CUDA_INFO"
	.sectionflags	@""
	.align	4


	//----- nvinfo : EIATTR_CUDA_API_VERSION
	.align		4
        /*0000*/ 	.byte	0x04, 0x37
        /*0002*/ 	.short	(.L_39 - .L_38)
.L_38:
        /*0004*/ 	.word	0x00000082


	//----- nvinfo : EIATTR_KPARAM_INFO
	.align		4
.L_39:
        /*0008*/ 	.byte	0x04, 0x17
        /*000a*/ 	.short	(.L_41 - .L_40)
.L_40:
        /*000c*/ 	.word	0x00000000
        /*0010*/ 	.short	0x0000
        /*0012*/ 	.short	0x0000
        /*0014*/ 	.byte	0x00, 0xf5, 0x21, 0x00


	//----- nvinfo : EIATTR_SPARSE_MMA_MASK
	.align		4
.L_41:
        /*0018*/ 	.byte	0x03, 0x50
        /*001a*/ 	.short	0x0000


	//----- nvinfo : EIATTR_MAXREG_COUNT
	.align		4
        /*001c*/ 	.byte	0x03, 0x1b
        /*001e*/ 	.short	0x00ff


	//----- nvinfo : EIATTR_NUM_BARRIERS
	.align		4
        /*0020*/ 	.byte	0x02, 0x4c
        /*0022*/ 	.byte	0x01
	.zero		1


	//----- nvinfo : EIATTR_MERCURY_ISA_VERSION
	.align		4
        /*0024*/ 	.byte	0x03, 0x5f
        /*0026*/ 	.short	0x0101


	//----- nvinfo : EIATTR_VRC_CTA_INIT_COUNT
	.align		4
        /*0028*/ 	.byte	0x02, 0x4a
	.zero		1
	.zero		1


	//----- nvinfo : EIATTR_EXIT_INSTR_OFFSETS
	.align		4
        /*002c*/ 	.byte	0x04, 0x1c
        /*002e*/ 	.short	(.L_43 - .L_42)


	//   ....[0]....
.L_42:
        /*0030*/ 	.word	0x00000210


	//   ....[1]....
        /*0034*/ 	.word	0x00000290


	//----- nvinfo : EIATTR_CBANK_PARAM_SIZE
	.align		4
.L_43:
        /*0038*/ 	.byte	0x03, 0x19
        /*003a*/ 	.short	0x0008


	//----- nvinfo : EIATTR_PARAM_CBANK
	.align		4
        /*003c*/ 	.byte	0x04, 0x0a
        /*003e*/ 	.short	(.L_45 - .L_44)
	.align		4
.L_44:
        /*0040*/ 	.word	index@(.nv.constant0._Z47parallel_reduce_addition_interleaved_addressingPi)
        /*0044*/ 	.short	0x0380
        /*0046*/ 	.short	0x0008


	//----- nvinfo : EIATTR_SW_WAR
	.align		4
.L_45:
        /*0048*/ 	.byte	0x04, 0x36
        /*004a*/ 	.short	(.L_47 - .L_46)
.L_46:
        /*004c*/ 	.word	0x00000008
.L_47:


//--------------------- .nv.callgraph             --------------------------
	.section	.nv.callgraph,"",@"SHT_CUDA_CALLGRAPH"
	.align	4
	.sectionentsize	8
	.align		4
        /*0000*/ 	.word	0x00000000
	.align		4
        /*0004*/ 	.word	0xffffffff
	.align		4
        /*0008*/ 	.word	0x00000000
	.align		4
        /*000c*/ 	.word	0xfffffffe
	.align		4
        /*0010*/ 	.word	0x00000000
	.align		4
        /*0014*/ 	.word	0xfffffffd
	.align		4
        /*0018*/ 	.word	0x00000000
	.align		4
        /*001c*/ 	.word	0xfffffffc


//--------------------- .text._Z25parallel_reduce_max_naivePi --------------------------
	.section	.text._Z25parallel_reduce_max_naivePi,"ax",@progbits
	.align	128
        .global         _Z25parallel_reduce_max_naivePi
        .type           _Z25parallel_reduce_max_naivePi,@function
        .size           _Z25parallel_reduce_max_naivePi,(.L_x_9 - _Z25parallel_reduce_max_naivePi)
        .other          _Z25parallel_reduce_max_naivePi,@"STO_CUDA_ENTRY STV_DEFAULT"
_Z25parallel_reduce_max_naivePi:
.text._Z25parallel_reduce_max_naivePi:
[----:B------:R-:W-:Y:S01]  /*0000*/  LDC R1, c[0x0][0x37c] ;  /* 0x0000df00ff017b82 */ /* 0x000fe20000000800 */
[----:B------:R-:W0:Y:S07]  /*0010*/  S2R R7, SR_TID.X ;  /* 0x0000000000077919 */ /* 0x000e2e0000002100 */
[----:B------:R-:W1:Y:S01]  /*0020*/  LDC.64 R2, c[0x0][0x380] ;  /* 0x0000e000ff027b82 */ /* 0x000e620000000a00 */
[----:B------:R-:W0:Y:S01]  /*0030*/  LDCU UR8, c[0x0][0x360] ;  /* 0x00006c00ff0877ac */ /* 0x000e220008000800 */
[----:B------:R-:W0:Y:S01]  /*0040*/  S2R R6, SR_CTAID.X ;  /* 0x0000000000067919 */ /* 0x000e220000002500 */
[----:B------:R-:W2:Y:S01]  /*0050*/  LDCU.64 UR6, c[0x0][0x358] ;  /* 0x00006b00ff0677ac */ /* 0x000ea20008000a00 */
[----:B0-----:R-:W-:-:S04]  /*0060*/  IMAD R5, R6, UR8, R7 ;  /* 0x0000000806057c24 */ /* 0x001fc8000f8e0207 */
[----:B-1----:R-:W-:-:S06]  /*0070*/  IMAD.WIDE R2, R5, 0x4, R2 ;  /* 0x0000000405027825 */ /* 0x002fcc00078e0202 */
[----:B--2---:R-:W2:Y:S01]  /*0080*/  LDG.E R2, desc[UR6][R2.64] ;  /* 0x0000000602027981 */ /* 0x004ea2000c1e1900 */
[----:B------:R-:W0:Y:S01]  /*0090*/  S2UR UR5, SR_CgaCtaId ;  /* 0x00000000000579c3 */ /* 0x000e220000008800 */
[----:B------:R-:W-:Y:S01]  /*00a0*/  UMOV UR4, 0x400 ;  /* 0x0000040000047882 */ /* 0x000fe20000000000 */
[----:B------:R-:W-:Y:S01]  /*00b0*/  UISETP.GE.U32.AND UP0, UPT, UR8, 0x2, UPT ;  /* 0x000000020800788c */ /* 0x000fe2000bf06070 */
[----:B------:R-:W-:Y:S01]  /*00c0*/  ISETP.NE.AND P0, PT, R7, RZ, PT ;  /* 0x000000ff0700720c */ /* 0x000fe20003f05270 */
[----:B0-----:R-:W-:-:S06]  /*00d0*/  ULEA UR4, UR5, UR4, 0x18 ;  /* 0x0000000405047291 */ /* 0x001fcc000f8ec0ff */
[----:B------:R-:W-:-:S05]  /*00e0*/  LEA R5, R7, UR4, 0x2 ;  /* 0x0000000407057c11 */ /* 0x000fca000f8e10ff */
[----:B--2---:R0:W-:Y:S01]  /*00f0*/  STS [R5], R2 ;  /* 0x0000000205007388 */ /* 0x0041e20000000800 */
[----:B------:R-:W-:Y:S06]  /*0100*/  BAR.SYNC.DEFER_BLOCKING 0x0 ;  /* 0x0000000000007b1d */ /* 0x000fec0000010000 */
[----:B------:R-:W-:Y:S05]  /*0110*/  BRA.U !UP0, `(.L_x_0) ;  /* 0x0000000108347547 */ /* 0x000fea000b800000 */
[----:B------:R-:W-:-:S07]  /*0120*/  IMAD.MOV.U32 R0, RZ, RZ, 0x1 ;  /* 0x00000001ff007424 */ /* 0x000fce00078e00ff */
.L_x_1:
[----:B------:R-:W-:-:S05]  /*0130*/  SHF.L.U32 R8, R0, 0x1, RZ ;  /* 0x0000000100087819 */ /* 0x000fca00000006ff */
[----:B0-----:R-:W-:-:S05]  /*0140*/  VIADD R2, R8, 0xffffffff ;  /* 0xffffffff08027836 */ /* 0x001fca0000000000 */
[----:B------:R-:W-:-:S13]  /*0150*/  LOP3.LUT P1, RZ, R2, R7, RZ, 0xc0, !PT ;  /* 0x0000000702ff7212 */ /* 0x000fda000782c0ff */
[----:B------:R-:W-:Y:S01]  /*0160*/  @!P1 LEA R2, R0, R5, 0x2 ;  /* 0x0000000500029211 */ /* 0x000fe200078e10ff */
[----:B------:R-:W-:Y:S01]  /*0170*/  @!P1 LDS R3, [R5] ;  /* 0x0000000005039984 */ /* 0x000fe20000000800 */
[----:B------:R-:W-:-:S04]  /*0180*/  IMAD.MOV.U32 R0, RZ, RZ, R8 ;  /* 0x000000ffff007224 */ /* 0x000fc800078e0008 */
[----:B------:R-:W0:Y:S02]  /*0190*/  @!P1 LDS R2, [R2] ;  /* 0x0000000002029984 */ /* 0x000e240000000800 */
[----:B0-----:R-:W-:-:S05]  /*01a0*/  @!P1 VIMNMX R4, PT, PT, R2, R3, !PT ;  /* 0x0000000302049248 */ /* 0x001fca0007fe0100 */
[----:B------:R1:W-:Y:S01]  /*01b0*/  @!P1 STS [R5], R4 ;  /* 0x0000000405009388 */ /* 0x0003e20000000800 */
[----:B------:R-:W-:Y:S01]  /*01c0*/  BAR.SYNC.DEFER_BLOCKING 0x0 ;  /* 0x0000000000007b1d */ /* 0x000fe20000010000 */
[----:B------:R-:W-:-:S13]  /*01d0*/  ISETP.GE.U32.AND P1, PT, R8, UR8, PT ;  /* 0x0000000808007c0c */ /* 0x000fda000bf26070 */
[----:B-1----:R-:W-:Y:S05]  /*01e0*/  @!P1 BRA `(.L_x_1) ;  /* 0xfffffffc00d09947 */ /* 0x002fea000383ffff */
.L_x_0:
[----:B------:R-:W-:Y:S05]  /*01f0*/  @P0 EXIT ;  /* 0x000000000000094d */ /* 0x000fea0003800000 */
[----:B------:R-:W1:Y:S01]  /*0200*/  S2UR UR5, SR_CgaCtaId ;  /* 0x00000000000579c3 */ /* 0x000e620000008800 */
[----:B------:R-:W-:-:S07]  /*0210*/  UMOV UR4, 0x400 ;  /* 0x0000040000047882 */ /* 0x000fce0000000000 */
[----:B0-----:R-:W0:Y:S01]  /*0220*/  LDC.64 R2, c[0x0][0x380] ;  /* 0x0000e000ff027b82 */ /* 0x001e220000000a00 */
[----:B-1----:R-:W-:Y:S01]  /*0230*/  ULEA UR4, UR5, UR4, 0x18 ;  /* 0x0000000405047291 */ /* 0x002fe2000f8ec0ff */
[----:B0-----:R-:W-:-:S08]  /*0240*/  IMAD.WIDE.U32 R2, R6, 0x4, R2 ;  /* 0x0000000406027825 */ /* 0x001fd000078e0002 */
[----:B------:R-:W0:Y:S04]  /*0250*/  LDS R5, [UR4] ;  /* 0x00000004ff057984 */ /* 0x000e280008000800 */
[----:B0-----:R-:W-:Y:S01]  /*0260*/  STG.E desc[UR6][R2.64], R5 ;  /* 0x0000000502007986 */ /* 0x001fe2000c101906 */
[----:B------:R-:W-:Y:S05]  /*0270*/  EXIT ;  /* 0x000000000000794d */ /* 0x000fea0003800000 */
.L_x_2:
[----:B------:R-:W-:-:S00]  /*0280*/  BRA `(.L_x_2) ;  /* 0xfffffffc00fc7947 */ /* 0x000fc0000383ffff */
[----:B------:R-:W-:-:S00]  /*0290*/  NOP ;  /* 0x0000000000007918 */ /* 0x000fc00000000000 */
        /* <DEDUP_REMOVED lines=14> */
.L_x_9:


//--------------------- .text._Z30parallel_reduce_addition_naivePi --------------------------
	.section	.text._Z30parallel_reduce_addition_naivePi,"ax",@progbits
	.align	128
        .global         _Z30parallel_reduce_addition_naivePi
        .type           _Z30parallel_reduce_addition_naivePi,@function
        .size           _Z30parallel_reduce_addition_naivePi,(.L_x_10 - _Z30parallel_reduce_addition_naivePi)
        .other          _Z30parallel_reduce_addition_naivePi,@"STO_CUDA_ENTRY STV_DEFAULT"
_Z30parallel_reduce_addition_naivePi:
.text._Z30parallel_reduce_addition_naivePi:
        /* <DEDUP_REMOVED lines=19> */
.L_x_4:
[----:B------:R-:W-:-:S05]  /*0130*/  IMAD.SHL.U32 R8, R0, 0x2, RZ ;  /* 0x0000000200087824 */ /* 0x000fca00078e00ff */
[----:B0-----:R-:W-:-:S04]  /*0140*/  IADD3 R2, PT, PT, R8, -0x1, RZ ;  /* 0xffffffff08027810 */ /* 0x001fc80007ffe0ff */
[----:B------:R-:W-:-:S13]  /*0150*/  LOP3.LUT P1, RZ, R2, R7, RZ, 0xc0, !PT ;  /* 0x0000000702ff7212 */ /* 0x000fda000782c0ff */
[----:B------:R-:W-:Y:S01]  /*0160*/  @!P1 IMAD R2, R0, 0x4, R5 ;  /* 0x0000000400029824 */ /* 0x000fe200078e0205 */
[----:B------:R-:W-:Y:S01]  /*0170*/  @!P1 LDS R3, [R5] ;  /* 0x0000000005039984 */ /* 0x000fe20000000800 */
[----:B------:R-:W-:-:S04]  /*0180*/  MOV R0, R8 ;  /* 0x0000000800007202 */ /* 0x000fc80000000f00 */
[----:B------:R-:W0:Y:S02]  /*0190*/  @!P1 LDS R2, [R2] ;  /* 0x0000000002029984 */ /* 0x000e240000000800 */
[----:B0-----:R-:W-:-:S05]  /*01a0*/  @!P1 IADD3 R4, PT, PT, R2, R3, RZ ;  /* 0x0000000302049210 */ /* 0x001fca0007ffe0ff */
[----:B------:R1:W-:Y:S01]  /*01b0*/  @!P1 STS [R5], R4 ;  /* 0x0000000405009388 */ /* 0x0003e20000000800 */
[----:B------:R-:W-:Y:S01]  /*01c0*/  BAR.SYNC.DEFER_BLOCKING 0x0 ;  /* 0x0000000000007b1d */ /* 0x000fe20000010000 */
[----:B------:R-:W-:-:S13]  /*01d0*/  ISETP.GE.U32.AND P1, PT, R8, UR8, PT ;  /* 0x0000000808007c0c */ /* 0x000fda000bf26070 */
[----:B-1----:R-:W-:Y:S05]  /*01e0*/  @!P1 BRA `(.L_x_4) ;  /* 0xfffffffc00d09947 */ /* 0x002fea000383ffff */
.L_x_3:
        /* <DEDUP_REMOVED lines=9> */
.L_x_5:
        /* <DEDUP_REMOVED lines=16> */
.L_x_10:


//--------------------- .text._Z47parallel_reduce_addition_interleaved_addressingPi --------------------------
	.section	.text._Z47parallel_reduce_addition_interleaved_addressingPi,"ax",@progbits
	.align	128
        .global         _Z47parallel_reduce_addition_interleaved_addressingPi
        .type           _Z47parallel_reduce_addition_interleaved_addressingPi,@function
        .size           _Z47parallel_reduce_addition_interleaved_addressingPi,(.L_x_11 - _Z47parallel_reduce_addition_interleaved_addressingPi)
        .other          _Z47parallel_reduce_addition_interleaved_addressingPi,@"STO_CUDA_ENTRY STV_DEFAULT"
_Z47parallel_reduce_addition_interleaved_addressingPi:
.text._Z47parallel_reduce_addition_interleaved_addressingPi:
        /* <DEDUP_REMOVED lines=18> */
[----:B------:R-:W-:-:S05]  /*0120*/  UMOV UR5, 0x1 ;  /* 0x0000000100057882 */ /* 0x000fca0000000000 */
.L_x_7:
[----:B------:R-:W-:-:S04]  /*0130*/  USHF.L.U32 UR6, UR5, 0x1, URZ ;  /* 0x0000000105067899 */ /* 0x000fc800080006ff */
[----:B------:R-:W-:Y:S02]  /*0140*/  UISETP.GE.U32.AND UP0, UPT, UR6, UR7, UPT ;  /* 0x000000070600728c */ /* 0x000fe4000bf06070 */
[----:B01----:R-:W-:-:S05]  /*0150*/  IMAD R2, R4, UR6, RZ ;  /* 0x0000000604027c24 */ /* 0x003fca000f8e02ff */
[----:B------:R-:W-:-:S13]  /*0160*/  ISETP.GE.U32.AND P0, PT, R2, UR7, PT ;  /* 0x0000000702007c0c */ /* 0x000fda000bf06070 */
[C---:B------:R-:W-:Y:S01]  /*0170*/  @!P0 VIADD R0, R2.reuse, UR5 ;  /* 0x0000000502008c36 */ /* 0x040fe20008000000 */
[----:B------:R-:W-:Y:S01]  /*0180*/  @!P0 LEA R2, R2, UR4, 0x2 ;  /* 0x0000000402028c11 */ /* 0x000fe2000f8e10ff */
[----:B------:R-:W-:-:S03]  /*0190*/  UMOV UR5, UR6 ;  /* 0x0000000600057c82 */ /* 0x000fc60008000000 */
[----:B------:R-:W-:Y:S01]  /*01a0*/  @!P0 LEA R0, R0, UR4, 0x2 ;  /* 0x0000000400008c11 */ /* 0x000fe2000f8e10ff */
[----:B------:R-:W-:Y:S05]  /*01b0*/  @!P0 LDS R3, [R2] ;  /* 0x0000000002038984 */ /* 0x000fea0000000800 */
[----:B------:R-:W0:Y:S02]  /*01c0*/  @!P0 LDS R0, [R0] ;  /* 0x0000000000008984 */ /* 0x000e240000000800 */
[----:B0-----:R-:W-:-:S05]  /*01d0*/  @!P0 IADD3 R3, PT, PT, R0, R3, RZ ;  /* 0x0000000300038210 */ /* 0x001fca0007ffe0ff */
[----:B------:R1:W-:Y:S01]  /*01e0*/  @!P0 STS [R2], R3 ;  /* 0x0000000302008388 */ /* 0x0003e20000000800 */
[----:B------:R-:W-:Y:S06]  /*01f0*/  BAR.SYNC.DEFER_BLOCKING 0x0 ;  /* 0x0000000000007b1d */ /* 0x000fec0000010000 */
[----:B------:R-:W-:Y:S05]  /*0200*/  BRA.U !UP0, `(.L_x_7) ;  /* 0xfffffffd08c87547 */ /* 0x000fea000b83ffff */
.L_x_6:
[----:B------:R-:W-:Y:S05]  /*0210*/  @P1 EXIT ;  /* 0x000000000000194d */ /* 0x000fea0003800000 */
[----:B------:R-:W2:Y:S01]  /*0220*/  S2UR UR5, SR_CgaCtaId ;  /* 0x00000000000579c3 */ /* 0x000ea20000008800 */
[----:B------:R-:W-:-:S07]  /*0230*/  UMOV UR4, 0x400 ;  /* 0x0000040000047882 */ /* 0x000fce0000000000 */
[----:B01----:R-:W0:Y:S01]  /*0240*/  LDC.64 R2, c[0x0][0x380] ;  /* 0x0000e000ff027b82 */ /* 0x003e220000000a00 */
[----:B--2---:R-:W-:Y:S01]  /*0250*/  ULEA UR4, UR5, UR4, 0x18 ;  /* 0x0000000405047291 */ /* 0x004fe2000f8ec0ff */
[----:B0-----:R-:W-:-:S08]  /*0260*/  IMAD.WIDE.U32 R2, R7, 0x4, R2 ;  /* 0x0000000407027825 */ /* 0x001fd000078e0002 */
[----:B------:R-:W0:Y:S04]  /*0270*/  LDS R5, [UR4] ;  /* 0x00000004ff057984 */ /* 0x000e280008000800 */
[----:B0-----:R-:W-:Y:S01]  /*0280*/  STG.E desc[UR8][R2.64], R5 ;  /* 0x0000000502007986 */ /* 0x001fe2000c101908 */
[----:B------:R-:W-:Y:S05]  /*0290*/  EXIT ;  /* 0x000000000000794d */ /* 0x000fea0003800000 */
.L_x_8:
        /* <DEDUP_REMOVED lines=14> */
.L_x_11:


//--------------------- .nv.shared._Z25parallel_reduce_max_naivePi --------------------------
	.section	.nv.shared._Z25parallel_reduce_max_naivePi,"aw",@nobits
	.sectionflags	@""
	.align	4
.nv.shared._Z25parallel_reduce_max_naivePi:
	.zero		2048


//--------------------- .nv.shared.reserved.0     --------------------------
	.section	.nv.shared.reserved.0,"aw",@nobits
	.weak		__nv_reservedSMEM_offset_0_alias
	.size		__nv_reservedSMEM_offset_0_alias, 0, 64
	.other		__nv_reservedSMEM_offset_0_alias,@"STO_CUDA_RESERVED_SHARED STV_DEFAULT"
__nv_reservedSMEM_offset_0_alias:
	.zero		0
	.zero		64


//--------------------- .nv.shared._Z30parallel_reduce_addition_naivePi --------------------------
	.section	.nv.shared._Z30parallel_reduce_addition_naivePi,"aw",@nobits
	.sectionflags	@""
	.align	4
.nv.shared._Z30parallel_reduce_addition_naivePi:
	.zero		2048


//--------------------- .nv.shared._Z47parallel_reduce_addition_interleaved_addressingPi --------------------------
	.section	.nv.shared._Z47parallel_reduce_addition_interleaved_addressingPi,"aw",@nobits
	.sectionflags	@""
	.align	4
.nv.shared._Z47parallel_reduce_addition_interleaved_addressingPi:
	.zero		2048


//--------------------- .nv.constant0._Z25parallel_reduce_max_naivePi --------------------------
	.section	.nv.constant0._Z25parallel_reduce_max_naivePi,"a",@progbits
	.sectionflags	@""
	.align	4
.nv.constant0._Z25parallel_reduce_max_naivePi:
	.zero		904


//--------------------- .nv.constant0._Z30parallel_reduce_addition_naivePi --------------------------
	.section	.nv.constant0._Z30parallel_reduce_addition_naivePi,"a",@progbits
	.sectionflags	@""
	.align	4
.nv.constant0._Z30parallel_reduce_addition_naivePi:
	.zero		904


//--------------------- .nv.constant0._Z47parallel_reduce_addition_interleaved_addressingPi --------------------------
	.section	.nv.constant0._Z47parallel_reduce_addition_interleaved_addressingPi,"a",@progbits
	.sectionflags	@""
	.align	4
.nv.constant0._Z47parallel_reduce_addition_interleaved_addressingPi:
	.zero		904


//--------------------- SYMBOLS --------------------------

	.type		.nv.reservedSmem.offset0,@object
	.size		.nv.reservedSmem.offset0,0x4
	.type		.nv.reservedSmem.cap,@object
	.size		.nv.reservedSmem.cap,0x4
